	.headerflags	@"EF_CUDA_TEXMODE_UNIFIED EF_CUDA_64BIT_ADDRESS EF_CUDA_ACCELERATORS EF_CUDA_SM90 EF_CUDA_VIRTUAL_SM(EF_CUDA_SM90)"
	.elftype	@"ET_EXEC"


//--------------------- .nv.info                  --------------------------
	.section	.nv.info,"",@"SHT_CUDA_INFO"
	.align	4


	//----- nvinfo : EIATTR_REGCOUNT
	.align		4
        /*0000*/ 	.byte	0x04, 0x2f
        /*0002*/ 	.short	(.L_1 - .L_0)
	.align		4
.L_0:
        /*0004*/ 	.word	index@(triton_poi_fused_clone_8)
        /*0008*/ 	.word	0x00000020


	//----- nvinfo : EIATTR_MIN_STACK_SIZE
	.align		4
.L_1:
        /*000c*/ 	.byte	0x04, 0x12
        /*000e*/ 	.short	(.L_3 - .L_2)
	.align		4
.L_2:
        /*0010*/ 	.word	index@(triton_poi_fused_clone_8)
        /*0014*/ 	.word	0x00000000


	//----- nvinfo : EIATTR_FRAME_SIZE
	.align		4
.L_3:
        /*0018*/ 	.byte	0x04, 0x11
        /*001a*/ 	.short	(.L_5 - .L_4)
	.align		4
.L_4:
        /*001c*/ 	.word	index@(triton_poi_fused_clone_8)
        /*0020*/ 	.word	0x00000000


	//----- nvinfo : EIATTR_MIN_STACK_SIZE
	.align		4
.L_5:
        /*0024*/ 	.byte	0x04, 0x12
        /*0026*/ 	.short	(.L_7 - .L_6)
	.align		4
.L_6:
        /*0028*/ 	.word	index@(triton_poi_fused_clone_8)
        /*002c*/ 	.word	0x00000000
.L_7:


//--------------------- .nv.info.triton_poi_fused_clone_8 --------------------------
	.section	.nv.info.triton_poi_fused_clone_8,"",@"SHT_CUDA_INFO"
	.sectionflags	@""
	.align	4


	//----- nvinfo : EIATTR_CUDA_API_VERSION
	.align		4
        /*0000*/ 	.byte	0x04, 0x37
        /*0002*/ 	.short	(.L_9 - .L_8)
.L_8:
        /*0004*/ 	.word	0x0000007c


	//----- nvinfo : EIATTR_KPARAM_INFO
	.align		4
.L_9:
        /*0008*/ 	.byte	0x04, 0x17
        /*000a*/ 	.short	(.L_11 - .L_10)
.L_10:
        /*000c*/ 	.word	0x00000000
        /*0010*/ 	.short	0x0003
        /*0012*/ 	.short	0x0014
        /*0014*/ 	.byte	0x00, 0xf0, 0x11, 0x00


	//----- nvinfo : EIATTR_KPARAM_INFO
	.align		4
.L_11:
        /*0018*/ 	.byte	0x04, 0x17
        /*001a*/ 	.short	(.L_13 - .L_12)
.L_12:
        /*001c*/ 	.word	0x00000000
        /*0020*/ 	.short	0x0002
        /*0022*/ 	.short	0x0010
        /*0024*/ 	.byte	0x00, 0xf0, 0x11, 0x00


	//----- nvinfo : EIATTR_KPARAM_INFO
	.align		4
.L_13:
        /*0028*/ 	.byte	0x04, 0x17
        /*002a*/ 	.short	(.L_15 - .L_14)
.L_14:
        /*002c*/ 	.word	0x00000000
        /*0030*/ 	.short	0x0001
        /*0032*/ 	.short	0x0008
        /*0034*/ 	.byte	0x00, 0xf4, 0x21, 0x00


	//----- nvinfo : EIATTR_KPARAM_INFO
	.align		4
.L_15:
        /*0038*/ 	.byte	0x04, 0x17
        /*003a*/ 	.short	(.L_17 - .L_16)
.L_16:
        /*003c*/ 	.word	0x00000000
        /*0040*/ 	.short	0x0000
        /*0042*/ 	.short	0x0000
        /*0044*/ 	.byte	0x00, 0xf4, 0x21, 0x00


	//----- nvinfo : EIATTR_SPARSE_MMA_MASK
	.align		4
.L_17:
        /*0048*/ 	.byte	0x03, 0x50
        /*004a*/ 	.short	0x0000


	//----- nvinfo : EIATTR_MAXREG_COUNT
	.align		4
        /*004c*/ 	.byte	0x03, 0x1b
        /*004e*/ 	.short	0x00ff


	//----- nvinfo : EIATTR_EXIT_INSTR_OFFSETS
	.align		4
        /*0050*/ 	.byte	0x04, 0x1c
        /*0052*/ 	.short	(.L_19 - .L_18)


	//   ....[0]....
.L_18:
        /*0054*/ 	.word	0x000007d0


	//   ....[1]....
        /*0058*/ 	.word	0x00000830


	//----- nvinfo : EIATTR_REQNTID
	.align		4
.L_19:
        /*005c*/ 	.byte	0x04, 0x10
        /*005e*/ 	.short	(.L_21 - .L_20)
.L_20:
        /*0060*/ 	.word	0x00000080
        /*0064*/ 	.word	0x00000001
        /*0068*/ 	.word	0x00000001


	//----- nvinfo : EIATTR_CBANK_PARAM_SIZE
	.align		4
.L_21:
        /*006c*/ 	.byte	0x03, 0x19
        /*006e*/ 	.short	0x0018


	//----- nvinfo : EIATTR_PARAM_CBANK
	.align		4
        /*0070*/ 	.byte	0x04, 0x0a
        /*0072*/ 	.short	(.L_23 - .L_22)
	.align		4
.L_22:
        /*0074*/ 	.word	index@(.nv.constant0.triton_poi_fused_clone_8)
        /*0078*/ 	.short	0x0210
        /*007a*/ 	.short	0x0018


	//----- nvinfo : EIATTR_SW_WAR
	.align		4
.L_23:
        /*007c*/ 	.byte	0x04, 0x36
        /*007e*/ 	.short	(.L_25 - .L_24)
.L_24:
        /*0080*/ 	.word	0x00000008
.L_25:


//--------------------- .nv.callgraph             --------------------------
	.section	.nv.callgraph,"",@"SHT_CUDA_CALLGRAPH"
	.align	4
	.sectionentsize	8
	.align		4
        /*0000*/ 	.word	0x00000000
	.align		4
        /*0004*/ 	.word	0xffffffff
	.align		4
        /*0008*/ 	.word	0x00000000
	.align		4
        /*000c*/ 	.word	0xfffffffe
	.align		4
        /*0010*/ 	.word	0x00000000
	.align		4
        /*0014*/ 	.word	0xfffffffd
	.align		4
        /*0018*/ 	.word	0x00000000
	.align		4
        /*001c*/ 	.word	0xfffffffc


//--------------------- .text.triton_poi_fused_clone_8 --------------------------
	.section	.text.triton_poi_fused_clone_8,"ax",@progbits
	.sectionflags	@"SHF_BARRIERS=1"
	.align	128
        .global         triton_poi_fused_clone_8
        .type           triton_poi_fused_clone_8,@function
        .size           triton_poi_fused_clone_8,(.L_x_1 - triton_poi_fused_clone_8)
        .other          triton_poi_fused_clone_8,@"STO_CUDA_ENTRY STV_DEFAULT"
triton_poi_fused_clone_8:
.text.triton_poi_fused_clone_8:
[----:B------:R-:W0:Y:S01]  /*0000*/  LDC R1, c[0x0][0x28] ;  /* 0x00000a00ff017b82 */ /* 0x000e220000000800 */
[----:B------:R-:W1:Y:S01]  /*0010*/  S2R R0, SR_CTAID.Y ;  /* 0x0000000000007919 */ /* 0x000e620000002600 */
[----:B------:R-:W-:Y:S01]  /*0020*/  CS2R R6, SRZ ;  /* 0x0000000000067805 */ /* 0x000fe2000001ff00 */
[----:B------:R-:W-:Y:S01]  /*0030*/  ULDC.64 UR6, c[0x0][0x208] ;  /* 0x0000820000067ab9 */ /* 0x000fe20000000a00 */
[----:B------:R-:W2:Y:S01]  /*0040*/  S2R R13, SR_TID.X ;  /* 0x00000000000d7919 */ /* 0x000ea20000002100 */
[----:B------:R-:W3:Y:S01]  /*0050*/  S2R R12, SR_CTAID.X ;  /* 0x00000000000c7919 */ /* 0x000ee20000002500 */
[----:B-1----:R-:W-:Y:S02]  /*0060*/  IMAD.SHL.U32 R0, R0, 0x20, RZ ;  /* 0x0000002000007824 */ /* 0x002fe400078e00ff */
[----:B--2---:R-:W-:Y:S01]  /*0070*/  IMAD.SHL.U32 R3, R13, 0x4, RZ ;  /* 0x000000040d037824 */ /* 0x004fe200078e00ff */
[----:B------:R-:W-:Y:S01]  /*0080*/  SHF.R.U32.HI R17, RZ, 0x3, R13 ;  /* 0x00000003ff117819 */ /* 0x000fe2000001160d */
[----:B---3--:R-:W-:-:S03]  /*0090*/  IMAD.SHL.U32 R12, R12, 0x20, RZ ;  /* 0x000000200c0c7824 */ /* 0x008fc600078e00ff */
[----:B------:R-:W-:Y:S02]  /*00a0*/  LOP3.LUT R4, R0, 0x1c, R3, 0xf8, !PT ;  /* 0x0000001c00047812 */ /* 0x000fe400078ef803 */
[----:B------:R-:W-:-:S03]  /*00b0*/  SGXT.U32 R17, R17, 0x4 ;  /* 0x000000041111781a */ /* 0x000fc60000000000 */
[----:B------:R-:W-:Y:S01]  /*00c0*/  IMAD.HI R2, R4, 0x2aaaaaab, RZ ;  /* 0x2aaaaaab04027827 */ /* 0x000fe200078e02ff */
[----:B------:R-:W-:-:S04]  /*00d0*/  LOP3.LUT R8, R12, 0x10, R17, 0xfe, !PT ;  /* 0x000000100c087812 */ /* 0x000fc800078efe11 */
[----:B------:R-:W-:Y:S02]  /*00e0*/  SHF.R.U32.HI R3, RZ, 0x1f, R2 ;  /* 0x0000001fff037819 */ /* 0x000fe40000011602 */
[----:B------:R-:W-:Y:S02]  /*00f0*/  ISETP.GE.AND P1, PT, R8, 0x11, PT ;  /* 0x000000110800780c */ /* 0x000fe40003f26270 */
[----:B------:R-:W-:Y:S02]  /*0100*/  LEA.HI.SX32 R5, R2, R3, 0x19 ;  /* 0x0000000302057211 */ /* 0x000fe400078fcaff */
[----:B------:R-:W1:Y:S03]  /*0110*/  LDC.64 R2, c[0x0][0x210] ;  /* 0x00008400ff027b82 */ /* 0x000e660000000a00 */
[----:B------:R-:W-:-:S04]  /*0120*/  IMAD R4, R5, -0x300, R4 ;  /* 0xfffffd0005047824 */ /* 0x000fc800078e0204 */
[----:B------:R-:W-:Y:S01]  /*0130*/  IMAD R5, R5, 0x9900, R4 ;  /* 0x0000990005057824 */ /* 0x000fe200078e0204 */
[----:B------:R-:W-:-:S03]  /*0140*/  LOP3.LUT R4, R12, R17, RZ, 0xfc, !PT ;  /* 0x000000110c047212 */ /* 0x000fc600078efcff */
[----:B------:R-:W-:Y:S01]  /*0150*/  VIADD R5, R5, 0x300 ;  /* 0x0000030005057836 */ /* 0x000fe20000000000 */
[----:B------:R-:W-:-:S03]  /*0160*/  ISETP.GE.AND P0, PT, R4, 0x11, PT ;  /* 0x000000110400780c */ /* 0x000fc60003f06270 */
[----:B------:R-:W-:Y:S01]  /*0170*/  IMAD R9, R4, 0x900, R5 ;  /* 0x0000090004097824 */ /* 0x000fe200078e0205 */
[----:B------:R-:W-:Y:S02]  /*0180*/  CS2R R4, SRZ ;  /* 0x0000000000047805 */ /* 0x000fe4000001ff00 */
[----:B------:R-:W-:Y:S01]  /*0190*/  CS2R R10, SRZ ;  /* 0x00000000000a7805 */ /* 0x000fe2000001ff00 */
[----:B-1----:R-:W-:-:S04]  /*01a0*/  IMAD.WIDE R14, R9, 0x4, R2 ;  /* 0x00000004090e7825 */ /* 0x002fc800078e0202 */
[----:B------:R-:W-:Y:S02]  /*01b0*/  VIADD R9, R9, 0x9000 ;  /* 0x0000900009097836 */ /* 0x000fe40000000000 */
[----:B------:R1:W2:Y:S02]  /*01c0*/  @!P0 LDG.E.EL.128 R4, desc[UR6][R14.64] ;  /* 0x000000060e048981 */ /* 0x0002a4000c2e1d00 */
[----:B------:R-:W-:Y:S01]  /*01d0*/  IMAD.WIDE R2, R9, 0x4, R2 ;  /* 0x0000000409027825 */ /* 0x000fe200078e0202 */
[----:B------:R-:W-:-:S06]  /*01e0*/  CS2R R8, SRZ ;  /* 0x0000000000087805 */ /* 0x000fcc000001ff00 */
[----:B------:R3:W4:Y:S01]  /*01f0*/  @!P1 LDG.E.EL.128 R8, desc[UR6][R2.64] ;  /* 0x0000000602089981 */ /* 0x000722000c2e1d00 */
[----:B------:R-:W5:Y:S01]  /*0200*/  S2UR UR5, SR_CgaCtaId ;  /* 0x00000000000579c3 */ /* 0x000f620000008800 */
[----:B------:R-:W-:Y:S01]  /*0210*/  IMAD.SHL.U32 R16, R13, 0x80, RZ ;  /* 0x000000800d107824 */ /* 0x000fe200078e00ff */
[----:B------:R-:W-:Y:S01]  /*0220*/  UMOV UR4, 0x400 ;  /* 0x0000040000047882 */ /* 0x000fe20000000000 */
[----:B------:R-:W3:Y:S01]  /*0230*/  S2R R19, SR_TID.X ;  /* 0x0000000000137919 */ /* 0x000ee20000002100 */
[----:B------:R-:W-:Y:S02]  /*0240*/  LOP3.LUT R12, R12, 0x1f, R13, 0xf8, !PT ;  /* 0x0000001f0c0c7812 */ /* 0x000fe400078ef80d */
[----:B------:R-:W-:Y:S02]  /*0250*/  LOP3.LUT R16, R16, 0x380, RZ, 0xc0, !PT ;  /* 0x0000038010107812 */ /* 0x000fe400078ec0ff */
[----:B------:R-:W-:Y:S02]  /*0260*/  ISETP.GE.AND P0, PT, R12, 0x11, PT ;  /* 0x000000110c00780c */ /* 0x000fe40003f06270 */
[----:B------:R-:W-:-:S02]  /*0270*/  LOP3.LUT R17, R16, R17, RZ, 0xfc, !PT ;  /* 0x0000001110117212 */ /* 0x000fc400078efcff */
[C---:B------:R-:W-:Y:S02]  /*0280*/  LOP3.LUT R18, R16.reuse, 0x20, RZ, 0xfc, !PT ;  /* 0x0000002010127812 */ /* 0x040fe400078efcff */
[CC--:B-1----:R-:W-:Y:S02]  /*0290*/  LEA.HI R14, R16.reuse, R17.reuse, RZ, 0x1b ;  /* 0x00000011100e7211 */ /* 0x0c2fe400078fd8ff */
[C---:B------:R-:W-:Y:S02]  /*02a0*/  LOP3.LUT R20, R16.reuse, 0x40, RZ, 0xfc, !PT ;  /* 0x0000004010147812 */ /* 0x040fe400078efcff */
[----:B------:R-:W-:Y:S02]  /*02b0*/  LOP3.LUT R16, R16, 0x60, RZ, 0xfc, !PT ;  /* 0x0000006010107812 */ /* 0x000fe400078efcff */
[-C--:B------:R-:W-:Y:S02]  /*02c0*/  LEA.HI R18, R18, R17.reuse, RZ, 0x1b ;  /* 0x0000001112127211 */ /* 0x080fe400078fd8ff */
[-C--:B------:R-:W-:Y:S01]  /*02d0*/  LEA.HI R20, R20, R17.reuse, RZ, 0x1b ;  /* 0x0000001114147211 */ /* 0x080fe200078fd8ff */
[----:B-----5:R-:W-:Y:S01]  /*02e0*/  UPRMT UR4, UR5, 0x654, UR4 ;  /* 0x0000065405047896 */ /* 0x020fe20008000004 */
[----:B---3--:R-:W-:-:S02]  /*02f0*/  LEA.HI R2, R16, R17, RZ, 0x1b ;  /* 0x0000001110027211 */ /* 0x008fc400078fd8ff */
[----:B------:R-:W-:-:S03]  /*0300*/  LOP3.LUT R16, R13, 0x7f, RZ, 0xc0, !PT ;  /* 0x0000007f0d107812 */ /* 0x000fc600078ec0ff */
[----:B------:R-:W-:Y:S02]  /*0310*/  LEA R15, R14, UR4, 0x2 ;  /* 0x000000040e0f7c11 */ /* 0x000fe4000f8e10ff */
[----:B------:R-:W-:Y:S02]  /*0320*/  LEA R18, R18, UR4, 0x2 ;  /* 0x0000000412127c11 */ /* 0x000fe4000f8e10ff */
[----:B------:R-:W-:Y:S02]  /*0330*/  LEA R17, R20, UR4, 0x2 ;  /* 0x0000000414117c11 */ /* 0x000fe4000f8e10ff */
[----:B------:R-:W-:Y:S02]  /*0340*/  LEA R14, R2, UR4, 0x2 ;  /* 0x00000004020e7c11 */ /* 0x000fe4000f8e10ff */
[----:B0-----:R-:W-:Y:S02]  /*0350*/  SHF.R.U32.HI R19, RZ, 0x5, R19 ;  /* 0x00000005ff137819 */ /* 0x001fe40000011613 */
[----:B------:R-:W-:-:S02]  /*0360*/  LOP3.LUT R3, R16, 0x80, RZ, 0xfc, !PT ;  /* 0x0000008010037812 */ /* 0x000fc400078efcff */
[----:B------:R-:W-:Y:S02]  /*0370*/  SGXT.U32 R19, R19, 0x2 ;  /* 0x000000021313781a */ /* 0x000fe40000000000 */
[----:B------:R-:W-:Y:S01]  /*0380*/  LOP3.LUT R23, R16, 0x380, RZ, 0xfc, !PT ;  /* 0x0000038010177812 */ /* 0x000fe200078efcff */
[----:B--2---:R0:W-:Y:S04]  /*0390*/  STS [R15], R4 ;  /* 0x000000040f007388 */ /* 0x0041e80000000800 */
[----:B------:R1:W-:Y:S04]  /*03a0*/  STS [R18+0x80], R5 ;  /* 0x0000800512007388 */ /* 0x0003e80000000800 */
[----:B------:R2:W-:Y:S01]  /*03b0*/  STS [R17+0x100], R6 ;  /* 0x0001000611007388 */ /* 0x0005e20000000800 */
[----:B0-----:R-:W-:Y:S01]  /*03c0*/  IMAD.IADD R4, R19, 0x1, R16 ;  /* 0x0000000113047824 */ /* 0x001fe200078e0210 */
[----:B------:R-:W-:-:S02]  /*03d0*/  LEA.HI R19, R3, R16, RZ, 0x1b ;  /* 0x0000001003137211 */ /* 0x000fc400078fd8ff */
[----:B------:R0:W-:Y:S01]  /*03e0*/  STS [R14+0x180], R7 ;  /* 0x000180070e007388 */ /* 0x0001e20000000800 */
[----:B------:R-:W3:Y:S01]  /*03f0*/  LDC.64 R2, c[0x0][0x218] ;  /* 0x00008600ff027b82 */ /* 0x000ee20000000a00 */
[----:B-1----:R-:W-:Y:S02]  /*0400*/  LOP3.LUT R5, R16, 0x100, RZ, 0xfc, !PT ;  /* 0x0000010010057812 */ /* 0x002fe400078efcff */
[----:B----4-:R-:W-:Y:S01]  /*0410*/  STS [R15+0x40], R8 ;  /* 0x000040080f007388 */ /* 0x010fe20000000800 */
[----:B------:R-:W-:Y:S02]  /*0420*/  LEA R4, R4, UR4, 0x2 ;  /* 0x0000000404047c11 */ /* 0x000fe4000f8e10ff */
[----:B------:R-:W-:Y:S01]  /*0430*/  LEA R21, R19, UR4, 0x2 ;  /* 0x0000000413157c11 */ /* 0x000fe2000f8e10ff */
[----:B------:R1:W-:Y:S01]  /*0440*/  STS [R18+0xc0], R9 ;  /* 0x0000c00912007388 */ /* 0x0003e20000000800 */
[----:B--2---:R-:W-:Y:S02]  /*0450*/  SHF.R.U32.HI R6, RZ, 0x5, R13 ;  /* 0x00000005ff067819 */ /* 0x004fe4000001160d */
[C---:B0-----:R-:W-:Y:S01]  /*0460*/  LOP3.LUT R7, R16.reuse, 0x180, RZ, 0xfc, !PT ;  /* 0x0000018010077812 */ /* 0x041fe200078efcff */
[----:B------:R-:W-:Y:S01]  /*0470*/  STS [R17+0x140], R10 ;  /* 0x0001400a11007388 */ /* 0x000fe20000000800 */
[----:B------:R-:W-:-:S02]  /*0480*/  LOP3.LUT R13, R16, 0x300, RZ, 0xfc, !PT ;  /* 0x00000300100d7812 */ /* 0x000fc400078efcff */
[-C--:B------:R-:W-:Y:S01]  /*0490*/  LEA.HI R5, R5, R16.reuse, RZ, 0x1b ;  /* 0x0000001005057211 */ /* 0x080fe200078fd8ff */
[----:B------:R0:W-:Y:S01]  /*04a0*/  STS [R14+0x1c0], R11 ;  /* 0x0001c00b0e007388 */ /* 0x0001e20000000800 */
[-C--:B------:R-:W-:Y:S02]  /*04b0*/  LEA.HI R7, R7, R16.reuse, RZ, 0x1b ;  /* 0x0000001007077211 */ /* 0x080fe400078fd8ff */
[C---:B-1----:R-:W-:Y:S01]  /*04c0*/  LOP3.LUT R9, R16.reuse, 0x200, RZ, 0xfc, !PT ;  /* 0x0000020010097812 */ /* 0x042fe200078efcff */
[----:B------:R-:W-:Y:S01]  /*04d0*/  BAR.SYNC.DEFER_BLOCKING 0x0 ;  /* 0x0000000000007b1d */ /* 0x000fe20000010000 */
[----:B------:R-:W-:Y:S02]  /*04e0*/  LEA R15, R7, UR4, 0x2 ;  /* 0x00000004070f7c11 */ /* 0x000fe4000f8e10ff */
[----:B------:R-:W-:Y:S02]  /*04f0*/  LEA.HI R9, R9, R16, RZ, 0x1b ;  /* 0x0000001009097211 */ /* 0x000fe400078fd8ff */
[----:B0-----:R-:W-:-:S02]  /*0500*/  LOP3.LUT R11, R16, 0x280, RZ, 0xfc, !PT ;  /* 0x00000280100b7812 */ /* 0x001fc400078efcff */
[----:B------:R-:W-:Y:S02]  /*0510*/  LEA R14, R5, UR4, 0x2 ;  /* 0x00000004050e7c11 */ /* 0x000fe4000f8e10ff */
[-C--:B------:R-:W-:Y:S02]  /*0520*/  LEA.HI R11, R11, R16.reuse, RZ, 0x1b ;  /* 0x000000100b0b7211 */ /* 0x080fe400078fd8ff */
[----:B------:R-:W-:Y:S01]  /*0530*/  LEA R9, R9, UR4, 0x2 ;  /* 0x0000000409097c11 */ /* 0x000fe2000f8e10ff */
[----:B------:R0:W1:Y:S04]  /*0540*/  LDS R19, [R4] ;  /* 0x0000000004137984 */ /* 0x0000680000000800 */
[----:B------:R-:W2:Y:S01]  /*0550*/  LDS R21, [R21+0x200] ;  /* 0x0002000015157984 */ /* 0x000ea20000000800 */
[----:B0-----:R-:W-:-:S03]  /*0560*/  LEA.HI R4, R13, R16, RZ, 0x1b ;  /* 0x000000100d047211 */ /* 0x001fc600078fd8ff */
[----:B------:R-:W0:Y:S01]  /*0570*/  LDS R14, [R14+0x400] ;  /* 0x000400000e0e7984 */ /* 0x000e220000000800 */
[----:B------:R-:W-:Y:S02]  /*0580*/  LEA R13, R11, UR4, 0x2 ;  /* 0x000000040b0d7c11 */ /* 0x000fe4000f8e10ff */
[----:B------:R-:W-:Y:S01]  /*0590*/  LEA R10, R4, UR4, 0x2 ;  /* 0x00000004040a7c11 */ /* 0x000fe2000f8e10ff */
[----:B------:R-:W4:Y:S01]  /*05a0*/  LDS R15, [R15+0x600] ;  /* 0x000600000f0f7984 */ /* 0x000f220000000800 */
[----:B------:R-:W-:Y:S02]  /*05b0*/  SGXT.U32 R11, R6, 0x2 ;  /* 0x00000002060b781a */ /* 0x000fe40000000000 */
[----:B------:R-:W-:Y:S01]  /*05c0*/  LEA.HI R16, R23, R16, RZ, 0x1b ;  /* 0x0000001017107211 */ /* 0x000fe200078fd8ff */
[----:B------:R5:W4:Y:S01]  /*05d0*/  LDS R17, [R9+0x800] ;  /* 0x0008000009117984 */ /* 0x000b220000000800 */
[----:B------:R-:W-:Y:S02]  /*05e0*/  LOP3.LUT R5, R0, R11, RZ, 0xfc, !PT ;  /* 0x0000000b00057212 */ /* 0x000fe400078efcff */
[----:B------:R-:W-:Y:S01]  /*05f0*/  LOP3.LUT R7, R0, 0x4, R11, 0xfe, !PT ;  /* 0x0000000400077812 */ /* 0x000fe200078efe0b */
[----:B------:R-:W4:Y:S01]  /*0600*/  LDS R13, [R13+0xa00] ;  /* 0x000a00000d0d7984 */ /* 0x000f220000000800 */
[----:B------:R-:W-:Y:S01]  /*0610*/  LOP3.LUT R23, R0, 0xc, R11, 0xfe, !PT ;  /* 0x0000000c00177812 */ /* 0x000fe200078efe0b */
[--C-:B------:R-:W-:Y:S01]  /*0620*/  IMAD R5, R5, 0x11, R12.reuse ;  /* 0x0000001105057824 */ /* 0x100fe200078e020c */
[----:B------:R-:W-:Y:S01]  /*0630*/  LOP3.LUT R25, R0, 0x10, R11, 0xfe, !PT ;  /* 0x0000001000197812 */ /* 0x000fe200078efe0b */
[----:B------:R-:W4:Y:S01]  /*0640*/  LDS R10, [R10+0xc00] ;  /* 0x000c00000a0a7984 */ /* 0x000f220000000800 */
[----:B------:R-:W-:Y:S01]  /*0650*/  IMAD R7, R7, 0x11, R12 ;  /* 0x0000001107077824 */ /* 0x000fe200078e020c */
[----:B-----5:R-:W-:Y:S01]  /*0660*/  LOP3.LUT R9, R0, 0x8, R11, 0xfe, !PT ;  /* 0x0000000800097812 */ /* 0x020fe200078efe0b */
[----:B---3--:R-:W-:Y:S01]  /*0670*/  IMAD.WIDE R4, R5, 0x4, R2 ;  /* 0x0000000405047825 */ /* 0x008fe200078e0202 */
[----:B------:R-:W-:-:S02]  /*0680*/  LOP3.LUT R27, R0, 0x14, R11, 0xfe, !PT ;  /* 0x00000014001b7812 */ /* 0x000fc400078efe0b */
[----:B------:R-:W-:Y:S01]  /*0690*/  LOP3.LUT R29, R0, 0x18, R11, 0xfe, !PT ;  /* 0x00000018001d7812 */ /* 0x000fe200078efe0b */
[----:B------:R-:W-:Y:S01]  /*06a0*/  IMAD.WIDE R6, R7, 0x4, R2 ;  /* 0x0000000407067825 */ /* 0x000fe200078e0202 */
[----:B------:R-:W-:-:S03]  /*06b0*/  LEA R16, R16, UR4, 0x2 ;  /* 0x0000000410107c11 */ /* 0x000fc6000f8e10ff */
[--C-:B------:R-:W-:Y:S02]  /*06c0*/  IMAD R9, R9, 0x11, R12.reuse ;  /* 0x0000001109097824 */ /* 0x100fe400078e020c */
[--C-:B------:R-:W-:Y:S01]  /*06d0*/  IMAD R23, R23, 0x11, R12.reuse ;  /* 0x0000001117177824 */ /* 0x100fe200078e020c */
[----:B-1----:R1:W-:Y:S01]  /*06e0*/  @!P0 STG.E desc[UR6][R4.64], R19 ;  /* 0x0000001304008986 */ /* 0x0023e2000c101906 */
[--C-:B------:R-:W-:Y:S02]  /*06f0*/  IMAD R25, R25, 0x11, R12.reuse ;  /* 0x0000001119197824 */ /* 0x100fe400078e020c */
[----:B------:R-:W-:Y:S01]  /*0700*/  IMAD R27, R27, 0x11, R12 ;  /* 0x000000111b1b7824 */ /* 0x000fe200078e020c */
[----:B--2---:R2:W-:Y:S01]  /*0710*/  @!P0 STG.E desc[UR6][R6.64], R21 ;  /* 0x0000001506008986 */ /* 0x0045e2000c101906 */
[----:B-1----:R-:W-:-:S04]  /*0720*/  IMAD.WIDE R18, R9, 0x4, R2 ;  /* 0x0000000409127825 */ /* 0x002fc800078e0202 */
[----:B--2---:R-:W-:Y:S01]  /*0730*/  IMAD R21, R29, 0x11, R12 ;  /* 0x000000111d157824 */ /* 0x004fe200078e020c */
[----:B0-----:R0:W-:Y:S01]  /*0740*/  @!P0 STG.E desc[UR6][R18.64], R14 ;  /* 0x0000000e12008986 */ /* 0x0011e2000c101906 */
[----:B------:R-:W-:-:S04]  /*0750*/  IMAD.WIDE R8, R23, 0x4, R2 ;  /* 0x0000000417087825 */ /* 0x000fc800078e0202 */
[--C-:B------:R-:W-:Y:S01]  /*0760*/  IMAD.WIDE R6, R25, 0x4, R2.reuse ;  /* 0x0000000419067825 */ /* 0x100fe200078e0202 */
[----:B----4-:R0:W-:Y:S03]  /*0770*/  @!P0 STG.E desc[UR6][R8.64], R15 ;  /* 0x0000000f08008986 */ /* 0x0101e6000c101906 */
[--C-:B------:R-:W-:Y:S01]  /*0780*/  IMAD.WIDE R4, R27, 0x4, R2.reuse ;  /* 0x000000041b047825 */ /* 0x100fe200078e0202 */
[----:B------:R0:W-:Y:S03]  /*0790*/  @!P0 STG.E desc[UR6][R6.64], R17 ;  /* 0x0000001106008986 */ /* 0x0001e6000c101906 */
[----:B------:R-:W-:Y:S01]  /*07a0*/  IMAD.WIDE R20, R21, 0x4, R2 ;  /* 0x0000000415147825 */ /* 0x000fe200078e0202 */
[----:B------:R0:W-:Y:S04]  /*07b0*/  @!P0 STG.E desc[UR6][R4.64], R13 ;  /* 0x0000000d04008986 */ /* 0x0001e8000c101906 */
[----:B------:R0:W-:Y:S02]  /*07c0*/  @!P0 STG.E desc[UR6][R20.64], R10 ;  /* 0x0000000a14008986 */ /* 0x0001e4000c101906 */
[----:B0-----:R-:W-:Y:S05]  /*07d0*/  @P0 EXIT ;  /* 0x000000000000094d */ /* 0x001fea0003800000 */
[----:B0-----:R-:W0:Y:S01]  /*07e0*/  LDS R5, [R16+0xe00] ;  /* 0x000e000010057984 */ /* 0x001e220000000800 */
[----:B------:R-:W-:-:S05]  /*07f0*/  LOP3.LUT R11, R0, 0x1c, R11, 0xfe, !PT ;  /* 0x0000001c000b7812 */ /* 0x000fca00078efe0b */
[----:B------:R-:W-:-:S04]  /*0800*/  IMAD R11, R11, 0x11, R12 ;  /* 0x000000110b0b7824 */ /* 0x000fc800078e020c */
[----:B------:R-:W-:-:S05]  /*0810*/  IMAD.WIDE R2, R11, 0x4, R2 ;  /* 0x000000040b027825 */ /* 0x000fca00078e0202 */
[----:B0-----:R-:W-:Y:S01]  /*0820*/  STG.E desc[UR6][R2.64], R5 ;  /* 0x0000000502007986 */ /* 0x001fe2000c101906 */
[----:B------:R-:W-:Y:S05]  /*0830*/  EXIT ;  /* 0x000000000000794d */ /* 0x000fea0003800000 */
.L_x_0:
[----:B------:R-:W-:-:S00]  /*0840*/  BRA `(.L_x_0) ;  /* 0xfffffffc00fc7947 */ /* 0x000fc0000383ffff */
[----:B------:R-:W-:-:S00]  /*0850*/  NOP ;  /* 0x0000000000007918 */ /* 0x000fc00000000000 */
        /* <DEDUP_REMOVED lines=10> */
.L_x_1:


//--------------------- .nv.shared.triton_poi_fused_clone_8 --------------------------
	.section	.nv.shared.triton_poi_fused_clone_8,"aw",@nobits
	.sectionflags	@""
	.align	16
	.zero		1024


//--------------------- .nv.constant0.triton_poi_fused_clone_8 --------------------------
	.section	.nv.constant0.triton_poi_fused_clone_8,"a",@progbits
	.sectionflags	@""
	.align	4
.nv.constant0.triton_poi_fused_clone_8:
	.zero		552
